//
// Generated by NVIDIA NVVM Compiler
//
// Compiler Build ID: CL-36424714
// Cuda compilation tools, release 13.0, V13.0.88
// Based on NVVM 20.0.0
//

.version 9.0
.target sm_100
.address_size 64

	// .globl	_Z24convert_8u32f_C1R_kernelPKhiPfiii

.visible .entry _Z24convert_8u32f_C1R_kernelPKhiPfiii(
	.param .u64 .ptr .align 1 _Z24convert_8u32f_C1R_kernelPKhiPfiii_param_0,
	.param .u32 _Z24convert_8u32f_C1R_kernelPKhiPfiii_param_1,
	.param .u64 .ptr .align 1 _Z24convert_8u32f_C1R_kernelPKhiPfiii_param_2,
	.param .u32 _Z24convert_8u32f_C1R_kernelPKhiPfiii_param_3,
	.param .u32 _Z24convert_8u32f_C1R_kernelPKhiPfiii_param_4,
	.param .u32 _Z24convert_8u32f_C1R_kernelPKhiPfiii_param_5
)
{
	.reg .pred 	%p<4>;
	.reg .b16 	%rs<3>;
	.reg .b32 	%r<17>;
	.reg .b32 	%f<2>;
	.reg .b64 	%rd<13>;

	ld.param.u64 	%rd1, [_Z24convert_8u32f_C1R_kernelPKhiPfiii_param_0];
	ld.param.u32 	%r3, [_Z24convert_8u32f_C1R_kernelPKhiPfiii_param_1];
	ld.param.u64 	%rd2, [_Z24convert_8u32f_C1R_kernelPKhiPfiii_param_2];
	ld.param.u32 	%r4, [_Z24convert_8u32f_C1R_kernelPKhiPfiii_param_3];
	ld.param.u32 	%r5, [_Z24convert_8u32f_C1R_kernelPKhiPfiii_param_4];
	ld.param.u32 	%r6, [_Z24convert_8u32f_C1R_kernelPKhiPfiii_param_5];
	mov.u32 	%r8, %ctaid.x;
	mov.u32 	%r9, %ntid.x;
	mov.u32 	%r10, %tid.x;
	mad.lo.s32 	%r1, %r8, %r9, %r10;
	mov.u32 	%r11, %ctaid.y;
	mov.u32 	%r12, %ntid.y;
	mov.u32 	%r13, %tid.y;
	mad.lo.s32 	%r14, %r11, %r12, %r13;
	setp.ge.s32 	%p1, %r1, %r5;
	setp.ge.s32 	%p2, %r14, %r6;
	or.pred  	%p3, %p1, %p2;
	@%p3 bra 	$L__BB0_2;
	cvta.to.global.u64 	%rd3, %rd1;
	cvta.to.global.u64 	%rd4, %rd2;
	mul.lo.s32 	%r15, %r3, %r14;
	cvt.s64.s32 	%rd5, %r15;
	mul.lo.s32 	%r16, %r4, %r14;
	cvt.s64.s32 	%rd6, %r16;
	add.s64 	%rd7, %rd4, %rd6;
	cvt.s64.s32 	%rd8, %r1;
	add.s64 	%rd9, %rd5, %rd8;
	add.s64 	%rd10, %rd3, %rd9;
	ld.global.nc.u8 	%rs1, [%rd10];
	cvt.u16.u8 	%rs2, %rs1;
	cvt.rn.f32.u16 	%f1, %rs2;
	mul.wide.s32 	%rd11, %r1, 4;
	add.s64 	%rd12, %rd7, %rd11;
	st.global.f32 	[%rd12], %f1;
$L__BB0_2:
	ret;

}
	// .globl	_Z24convert_8u32f_C3R_kernelPKhiPfiii
.visible .entry _Z24convert_8u32f_C3R_kernelPKhiPfiii(
	.param .u64 .ptr .align 1 _Z24convert_8u32f_C3R_kernelPKhiPfiii_param_0,
	.param .u32 _Z24convert_8u32f_C3R_kernelPKhiPfiii_param_1,
	.param .u64 .ptr .align 1 _Z24convert_8u32f_C3R_kernelPKhiPfiii_param_2,
	.param .u32 _Z24convert_8u32f_C3R_kernelPKhiPfiii_param_3,
	.param .u32 _Z24convert_8u32f_C3R_kernelPKhiPfiii_param_4,
	.param .u32 _Z24convert_8u32f_C3R_kernelPKhiPfiii_param_5
)
{
	.reg .pred 	%p<4>;
	.reg .b16 	%rs<7>;
	.reg .b32 	%r<18>;
	.reg .b32 	%f<4>;
	.reg .b64 	%rd<13>;

	ld.param.u64 	%rd1, [_Z24convert_8u32f_C3R_kernelPKhiPfiii_param_0];
	ld.param.u32 	%r3, [_Z24convert_8u32f_C3R_kernelPKhiPfiii_param_1];
	ld.param.u64 	%rd2, [_Z24convert_8u32f_C3R_kernelPKhiPfiii_param_2];
	ld.param.u32 	%r4, [_Z24convert_8u32f_C3R_kernelPKhiPfiii_param_3];
	ld.param.u32 	%r5, [_Z24convert_8u32f_C3R_kernelPKhiPfiii_param_4];
	ld.param.u32 	%r6, [_Z24convert_8u32f_C3R_kernelPKhiPfiii_param_5];
	mov.u32 	%r8, %ctaid.x;
	mov.u32 	%r9, %ntid.x;
	mov.u32 	%r10, %tid.x;
	mad.lo.s32 	%r1, %r8, %r9, %r10;
	mov.u32 	%r11, %ctaid.y;
	mov.u32 	%r12, %ntid.y;
	mov.u32 	%r13, %tid.y;
	mad.lo.s32 	%r14, %r11, %r12, %r13;
	setp.ge.s32 	%p1, %r1, %r5;
	setp.ge.s32 	%p2, %r14, %r6;
	or.pred  	%p3, %p1, %p2;
	@%p3 bra 	$L__BB1_2;
	cvta.to.global.u64 	%rd3, %rd1;
	cvta.to.global.u64 	%rd4, %rd2;
	mul.lo.s32 	%r15, %r3, %r14;
	cvt.s64.s32 	%rd5, %r15;
	mul.lo.s32 	%r16, %r4, %r14;
	cvt.s64.s32 	%rd6, %r16;
	add.s64 	%rd7, %rd4, %rd6;
	mul.lo.s32 	%r17, %r1, 3;
	cvt.s64.s32 	%rd8, %r17;
	add.s64 	%rd9, %rd5, %rd8;
	add.s64 	%rd10, %rd3, %rd9;
	ld.global.nc.u8 	%rs1, [%rd10];
	cvt.u16.u8 	%rs2, %rs1;
	cvt.rn.f32.u16 	%f1, %rs2;
	mul.wide.s32 	%rd11, %r17, 4;
	add.s64 	%rd12, %rd7, %rd11;
	st.global.f32 	[%rd12], %f1;
	ld.global.nc.u8 	%rs3, [%rd10+1];
	cvt.u16.u8 	%rs4, %rs3;
	cvt.rn.f32.u16 	%f2, %rs4;
	st.global.f32 	[%rd12+4], %f2;
	ld.global.nc.u8 	%rs5, [%rd10+2];
	cvt.u16.u8 	%rs6, %rs5;
	cvt.rn.f32.u16 	%f3, %rs6;
	st.global.f32 	[%rd12+8], %f3;
$L__BB1_2:
	ret;

}
	// .globl	_Z24convert_8u16u_C1R_kernelPKhiPtiii
.visible .entry _Z24convert_8u16u_C1R_kernelPKhiPtiii(
	.param .u64 .ptr .align 1 _Z24convert_8u16u_C1R_kernelPKhiPtiii_param_0,
	.param .u32 _Z24convert_8u16u_C1R_kernelPKhiPtiii_param_1,
	.param .u64 .ptr .align 1 _Z24convert_8u16u_C1R_kernelPKhiPtiii_param_2,
	.param .u32 _Z24convert_8u16u_C1R_kernelPKhiPtiii_param_3,
	.param .u32 _Z24convert_8u16u_C1R_kernelPKhiPtiii_param_4,
	.param .u32 _Z24convert_8u16u_C1R_kernelPKhiPtiii_param_5
)
{
	.reg .pred 	%p<4>;
	.reg .b16 	%rs<3>;
	.reg .b32 	%r<17>;
	.reg .b64 	%rd<13>;

	ld.param.u64 	%rd1, [_Z24convert_8u16u_C1R_kernelPKhiPtiii_param_0];
	ld.param.u32 	%r3, [_Z24convert_8u16u_C1R_kernelPKhiPtiii_param_1];
	ld.param.u64 	%rd2, [_Z24convert_8u16u_C1R_kernelPKhiPtiii_param_2];
	ld.param.u32 	%r4, [_Z24convert_8u16u_C1R_kernelPKhiPtiii_param_3];
	ld.param.u32 	%r5, [_Z24convert_8u16u_C1R_kernelPKhiPtiii_param_4];
	ld.param.u32 	%r6, [_Z24convert_8u16u_C1R_kernelPKhiPtiii_param_5];
	mov.u32 	%r8, %ctaid.x;
	mov.u32 	%r9, %ntid.x;
	mov.u32 	%r10, %tid.x;
	mad.lo.s32 	%r1, %r8, %r9, %r10;
	mov.u32 	%r11, %ctaid.y;
	mov.u32 	%r12, %ntid.y;
	mov.u32 	%r13, %tid.y;
	mad.lo.s32 	%r14, %r11, %r12, %r13;
	setp.ge.s32 	%p1, %r1, %r5;
	setp.ge.s32 	%p2, %r14, %r6;
	or.pred  	%p3, %p1, %p2;
	@%p3 bra 	$L__BB2_2;
	cvta.to.global.u64 	%rd3, %rd1;
	cvta.to.global.u64 	%rd4, %rd2;
	mul.lo.s32 	%r15, %r3, %r14;
	cvt.s64.s32 	%rd5, %r15;
	mul.lo.s32 	%r16, %r4, %r14;
	cvt.s64.s32 	%rd6, %r16;
	add.s64 	%rd7, %rd4, %rd6;
	cvt.s64.s32 	%rd8, %r1;
	add.s64 	%rd9, %rd5, %rd8;
	add.s64 	%rd10, %rd3, %rd9;
	ld.global.nc.u8 	%rs1, [%rd10];
	cvt.u16.u8 	%rs2, %rs1;
	mul.wide.s32 	%rd11, %r1, 2;
	add.s64 	%rd12, %rd7, %rd11;
	st.global.u16 	[%rd12], %rs2;
$L__BB2_2:
	ret;

}
	// .globl	_Z24convert_32f8u_C1R_kernelPKfiPhiii12NppRoundMode
.visible .entry _Z24convert_32f8u_C1R_kernelPKfiPhiii12NppRoundMode(
	.param .u64 .ptr .align 1 _Z24convert_32f8u_C1R_kernelPKfiPhiii12NppRoundMode_param_0,
	.param .u32 _Z24convert_32f8u_C1R_kernelPKfiPhiii12NppRoundMode_param_1,
	.param .u64 .ptr .align 1 _Z24convert_32f8u_C1R_kernelPKfiPhiii12NppRoundMode_param_2,
	.param .u32 _Z24convert_32f8u_C1R_kernelPKfiPhiii12NppRoundMode_param_3,
	.param .u32 _Z24convert_32f8u_C1R_kernelPKfiPhiii12NppRoundMode_param_4,
	.param .u32 _Z24convert_32f8u_C1R_kernelPKfiPhiii12NppRoundMode_param_5,
	.param .u32 _Z24convert_32f8u_C1R_kernelPKfiPhiii12NppRoundMode_param_6
)
{
	.reg .pred 	%p<11>;
	.reg .b32 	%r<21>;
	.reg .b32 	%f<15>;
	.reg .b64 	%rd<13>;

	ld.param.u64 	%rd2, [_Z24convert_32f8u_C1R_kernelPKfiPhiii12NppRoundMode_param_0];
	ld.param.u32 	%r4, [_Z24convert_32f8u_C1R_kernelPKfiPhiii12NppRoundMode_param_1];
	ld.param.u64 	%rd3, [_Z24convert_32f8u_C1R_kernelPKfiPhiii12NppRoundMode_param_2];
	ld.param.u32 	%r5, [_Z24convert_32f8u_C1R_kernelPKfiPhiii12NppRoundMode_param_3];
	ld.param.u32 	%r7, [_Z24convert_32f8u_C1R_kernelPKfiPhiii12NppRoundMode_param_4];
	ld.param.u32 	%r8, [_Z24convert_32f8u_C1R_kernelPKfiPhiii12NppRoundMode_param_5];
	ld.param.u32 	%r6, [_Z24convert_32f8u_C1R_kernelPKfiPhiii12NppRoundMode_param_6];
	mov.u32 	%r10, %ctaid.x;
	mov.u32 	%r11, %ntid.x;
	mov.u32 	%r12, %tid.x;
	mad.lo.s32 	%r1, %r10, %r11, %r12;
	mov.u32 	%r13, %ctaid.y;
	mov.u32 	%r14, %ntid.y;
	mov.u32 	%r15, %tid.y;
	mad.lo.s32 	%r16, %r13, %r14, %r15;
	setp.ge.s32 	%p1, %r1, %r7;
	setp.ge.s32 	%p2, %r16, %r8;
	or.pred  	%p3, %p1, %p2;
	@%p3 bra 	$L__BB3_9;
	cvta.to.global.u64 	%rd4, %rd2;
	mul.lo.s32 	%r17, %r4, %r16;
	cvt.s64.s32 	%rd5, %r17;
	add.s64 	%rd6, %rd4, %rd5;
	mul.lo.s32 	%r3, %r5, %r16;
	cvt.s64.s32 	%rd1, %r1;
	mul.wide.s32 	%rd7, %r1, 4;
	add.s64 	%rd8, %rd6, %rd7;
	ld.global.nc.f32 	%f14, [%rd8];
	setp.eq.s32 	%p4, %r6, 1;
	@%p4 bra 	$L__BB3_4;
	setp.ne.s32 	%p5, %r6, 0;
	@%p5 bra 	$L__BB3_8;
	mov.f32 	%f9, 0f3F000000;
	copysign.f32 	%f10, %f14, %f9;
	add.rz.f32 	%f11, %f14, %f10;
	cvt.rzi.f32.f32 	%f14, %f11;
	bra.uni 	$L__BB3_8;
$L__BB3_4:
	cvt.rmi.f32.f32 	%f3, %f14;
	sub.f32 	%f4, %f14, %f3;
	setp.leu.f32 	%p6, %f4, 0f3F000000;
	@%p6 bra 	$L__BB3_6;
	add.f32 	%f14, %f3, 0f3F800000;
	bra.uni 	$L__BB3_8;
$L__BB3_6:
	setp.lt.f32 	%p7, %f4, 0f3F000000;
	mov.f32 	%f14, %f3;
	@%p7 bra 	$L__BB3_8;
	cvt.rzi.s32.f32 	%r18, %f3;
	and.b32  	%r19, %r18, 1;
	setp.eq.b32 	%p8, %r19, 1;
	add.f32 	%f8, %f3, 0f3F800000;
	selp.f32 	%f14, %f8, %f3, %p8;
$L__BB3_8:
	setp.lt.f32 	%p9, %f14, 0f00000000;
	selp.f32 	%f12, 0f00000000, %f14, %p9;
	setp.gt.f32 	%p10, %f12, 0f437F0000;
	selp.f32 	%f13, 0f437F0000, %f12, %p10;
	cvt.rzi.u32.f32 	%r20, %f13;
	cvt.s64.s32 	%rd9, %r3;
	add.s64 	%rd10, %rd9, %rd1;
	cvta.to.global.u64 	%rd11, %rd3;
	add.s64 	%rd12, %rd11, %rd10;
	st.global.u8 	[%rd12], %r20;
$L__BB3_9:
	ret;

}
	// .globl	_Z25convert_16u32f_C1R_kernelPKtiPfiii
.visible .entry _Z25convert_16u32f_C1R_kernelPKtiPfiii(
	.param .u64 .ptr .align 1 _Z25convert_16u32f_C1R_kernelPKtiPfiii_param_0,
	.param .u32 _Z25convert_16u32f_C1R_kernelPKtiPfiii_param_1,
	.param .u64 .ptr .align 1 _Z25convert_16u32f_C1R_kernelPKtiPfiii_param_2,
	.param .u32 _Z25convert_16u32f_C1R_kernelPKtiPfiii_param_3,
	.param .u32 _Z25convert_16u32f_C1R_kernelPKtiPfiii_param_4,
	.param .u32 _Z25convert_16u32f_C1R_kernelPKtiPfiii_param_5
)
{
	.reg .pred 	%p<4>;
	.reg .b16 	%rs<2>;
	.reg .b32 	%r<17>;
	.reg .b32 	%f<2>;
	.reg .b64 	%rd<13>;

	ld.param.u64 	%rd1, [_Z25convert_16u32f_C1R_kernelPKtiPfiii_param_0];
	ld.param.u32 	%r3, [_Z25convert_16u32f_C1R_kernelPKtiPfiii_param_1];
	ld.param.u64 	%rd2, [_Z25convert_16u32f_C1R_kernelPKtiPfiii_param_2];
	ld.param.u32 	%r4, [_Z25convert_16u32f_C1R_kernelPKtiPfiii_param_3];
	ld.param.u32 	%r5, [_Z25convert_16u32f_C1R_kernelPKtiPfiii_param_4];
	ld.param.u32 	%r6, [_Z25convert_16u32f_C1R_kernelPKtiPfiii_param_5];
	mov.u32 	%r8, %ctaid.x;
	mov.u32 	%r9, %ntid.x;
	mov.u32 	%r10, %tid.x;
	mad.lo.s32 	%r1, %r8, %r9, %r10;
	mov.u32 	%r11, %ctaid.y;
	mov.u32 	%r12, %ntid.y;
	mov.u32 	%r13, %tid.y;
	mad.lo.s32 	%r14, %r11, %r12, %r13;
	setp.ge.s32 	%p1, %r1, %r5;
	setp.ge.s32 	%p2, %r14, %r6;
	or.pred  	%p3, %p1, %p2;
	@%p3 bra 	$L__BB4_2;
	cvta.to.global.u64 	%rd3, %rd1;
	cvta.to.global.u64 	%rd4, %rd2;
	mul.lo.s32 	%r15, %r3, %r14;
	cvt.s64.s32 	%rd5, %r15;
	add.s64 	%rd6, %rd3, %rd5;
	mul.lo.s32 	%r16, %r4, %r14;
	cvt.s64.s32 	%rd7, %r16;
	add.s64 	%rd8, %rd4, %rd7;
	mul.wide.s32 	%rd9, %r1, 2;
	add.s64 	%rd10, %rd6, %rd9;
	ld.global.nc.u16 	%rs1, [%rd10];
	cvt.rn.f32.u16 	%f1, %rs1;
	mul.wide.s32 	%rd11, %r1, 4;
	add.s64 	%rd12, %rd8, %rd11;
	st.global.f32 	[%rd12], %f1;
$L__BB4_2:
	ret;

}


// ===== COMPILED SASS (sm_100) =====

	.target	sm_100

	.elftype	@"ET_EXEC"


//--------------------- .note.nv.tkinfo           --------------------------
	.section	.note.nv.tkinfo,"",@"SHT_NOTE"
	.sectionflags	@"SHF_NOTE_NV_TKINFO"
	.tkinfo
        /*0018*/ 	.word	0x00000002
        /*0030*/ 	.string	""
        /*0030*/ 	.string	"ptxas"
        /*0030*/ 	.string	"Cuda compilation tools, release 13.0, V13.0.88"
        /*0030*/ 	.string	"Build cuda_13.0.r13.0/compiler.36424714_0"
        /*0030*/ 	.string	"-arch sm_100 -m 64 "



//--------------------- .note.nv.cuinfo           --------------------------
	.section	.note.nv.cuinfo,"",@"SHT_NOTE"
	.sectionflags	@"SHF_NOTE_NV_CUINFO"
        /*0018*/ 	.short	0x0002
        /*001a*/ 	.short	0x0064
        /*001c*/ 	.short	0x0082
	.zero		2


//--------------------- .nv.info                  --------------------------
	.section	.nv.info,"",@"SHT_CUDA_INFO"
	.align	4


	//----- nvinfo : EIATTR_REGCOUNT
	.align		4
        /*0000*/ 	.byte	0x04, 0x2f
        /*0002*/ 	.short	(.L_1 - .L_0)
	.align		4
.L_0:
        /*0004*/ 	.word	index@(_Z24convert_8u32f_C1R_kernelPKhiPfiii)
        /*0008*/ 	.word	0x0000000a


	//----- nvinfo : EIATTR_FRAME_SIZE
	.align		4
.L_1:
        /*000c*/ 	.byte	0x04, 0x11
        /*000e*/ 	.short	(.L_3 - .L_2)
	.align		4
.L_2:
        /*0010*/ 	.word	index@(_Z24convert_8u32f_C1R_kernelPKhiPfiii)
        /*0014*/ 	.word	0x00000000


	//----- nvinfo : EIATTR_REGCOUNT
	.align		4
.L_3:
        /*0018*/ 	.byte	0x04, 0x2f
        /*001a*/ 	.short	(.L_5 - .L_4)
	.align		4
.L_4:
        /*001c*/ 	.word	index@(_Z24convert_8u32f_C3R_kernelPKhiPfiii)
        /*0020*/ 	.word	0x0000000e


	//----- nvinfo : EIATTR_FRAME_SIZE
	.align		4
.L_5:
        /*0024*/ 	.byte	0x04, 0x11
        /*0026*/ 	.short	(.L_7 - .L_6)
	.align		4
.L_6:
        /*0028*/ 	.word	index@(_Z24convert_8u32f_C3R_kernelPKhiPfiii)
        /*002c*/ 	.word	0x00000000


	//----- nvinfo : EIATTR_REGCOUNT
	.align		4
.L_7:
        /*0030*/ 	.byte	0x04, 0x2f
        /*0032*/ 	.short	(.L_9 - .L_8)
	.align		4
.L_8:
        /*0034*/ 	.word	index@(_Z24convert_8u16u_C1R_kernelPKhiPtiii)
        /*0038*/ 	.word	0x0000000a


	//----- nvinfo : EIATTR_FRAME_SIZE
	.align		4
.L_9:
        /*003c*/ 	.byte	0x04, 0x11
        /*003e*/ 	.short	(.L_11 - .L_10)
	.align		4
.L_10:
        /*0040*/ 	.word	index@(_Z24convert_8u16u_C1R_kernelPKhiPtiii)
        /*0044*/ 	.word	0x00000000


	//----- nvinfo : EIATTR_REGCOUNT
	.align		4
.L_11:
        /*0048*/ 	.byte	0x04, 0x2f
        /*004a*/ 	.short	(.L_13 - .L_12)
	.align		4
.L_12:
        /*004c*/ 	.word	index@(_Z24convert_32f8u_C1R_kernelPKfiPhiii12NppRoundMode)
        /*0050*/ 	.word	0x0000000a


	//----- nvinfo : EIATTR_FRAME_SIZE
	.align		4
.L_13:
        /*0054*/ 	.byte	0x04, 0x11
        /*0056*/ 	.short	(.L_15 - .L_14)
	.align		4
.L_14:
        /*0058*/ 	.word	index@(_Z24convert_32f8u_C1R_kernelPKfiPhiii12NppRoundMode)
        /*005c*/ 	.word	0x00000000


	//----- nvinfo : EIATTR_REGCOUNT
	.align		4
.L_15:
        /*0060*/ 	.byte	0x04, 0x2f
        /*0062*/ 	.short	(.L_17 - .L_16)
	.align		4
.L_16:
        /*0064*/ 	.word	index@(_Z25convert_16u32f_C1R_kernelPKtiPfiii)
        /*0068*/ 	.word	0x0000000a


	//----- nvinfo : EIATTR_FRAME_SIZE
	.align		4
.L_17:
        /*006c*/ 	.byte	0x04, 0x11
        /*006e*/ 	.short	(.L_19 - .L_18)
	.align		4
.L_18:
        /*0070*/ 	.word	index@(_Z25convert_16u32f_C1R_kernelPKtiPfiii)
        /*0074*/ 	.word	0x00000000


	//----- nvinfo : EIATTR_MIN_STACK_SIZE
	.align		4
.L_19:
        /*0078*/ 	.byte	0x04, 0x12
        /*007a*/ 	.short	(.L_21 - .L_20)
	.align		4
.L_20:
        /*007c*/ 	.word	index@(_Z25convert_16u32f_C1R_kernelPKtiPfiii)
        /*0080*/ 	.word	0x00000000


	//----- nvinfo : EIATTR_MIN_STACK_SIZE
	.align		4
.L_21:
        /*0084*/ 	.byte	0x04, 0x12
        /*0086*/ 	.short	(.L_23 - .L_22)
	.align		4
.L_22:
        /*0088*/ 	.word	index@(_Z24convert_32f8u_C1R_kernelPKfiPhiii12NppRoundMode)
        /*008c*/ 	.word	0x00000000


	//----- nvinfo : EIATTR_MIN_STACK_SIZE
	.align		4
.L_23:
        /*0090*/ 	.byte	0x04, 0x12
        /*0092*/ 	.short	(.L_25 - .L_24)
	.align		4
.L_24:
        /*0094*/ 	.word	index@(_Z24convert_8u16u_C1R_kernelPKhiPtiii)
        /*0098*/ 	.word	0x00000000


	//----- nvinfo : EIATTR_MIN_STACK_SIZE
	.align		4
.L_25:
        /*009c*/ 	.byte	0x04, 0x12
        /*009e*/ 	.short	(.L_27 - .L_26)
	.align		4
.L_26:
        /*00a0*/ 	.word	index@(_Z24convert_8u32f_C3R_kernelPKhiPfiii)
        /*00a4*/ 	.word	0x00000000


	//----- nvinfo : EIATTR_MIN_STACK_SIZE
	.align		4
.L_27:
        /*00a8*/ 	.byte	0x04, 0x12
        /*00aa*/ 	.short	(.L_29 - .L_28)
	.align		4
.L_28:
        /*00ac*/ 	.word	index@(_Z24convert_8u32f_C1R_kernelPKhiPfiii)
        /*00b0*/ 	.word	0x00000000
.L_29:


//--------------------- .nv.compat                --------------------------
	.section	.nv.compat,"",@"SHT_CUDA_COMPAT_INFO"
	.align	4
        /*0000*/ 	.byte	0x02, 0x09, 0x00, 0x00, 0x02, 0x02, 0x01, 0x00, 0x02, 0x05, 0x05, 0x00, 0x03, 0x07, 0x01, 0x01
        /*0010*/ 	.byte	0x02, 0x03, 0x00, 0x00, 0x02, 0x06, 0x01, 0x00, 0x04, 0x0b, 0x08, 0x00, 0x01, 0x00, 0x00, 0x00
        /*0020*/ 	.byte	0x00, 0x00, 0x00, 0x00


//--------------------- .nv.info._Z25convert_16u32f_C1R_kernelPKtiPfiii --------------------------
	.section	.nv.info._Z25convert_16u32f_C1R_kernelPKtiPfiii,"",@"SHT_CUDA_INFO"
	.sectionflags	@""
	.align	4


	//----- nvinfo : EIATTR_CUDA_API_VERSION
	.align		4
        /*0000*/ 	.byte	0x04, 0x37
        /*0002*/ 	.short	(.L_31 - .L_30)
.L_30:
        /*0004*/ 	.word	0x00000082


	//----- nvinfo : EIATTR_KPARAM_INFO
	.align		4
.L_31:
        /*0008*/ 	.byte	0x04, 0x17
        /*000a*/ 	.short	(.L_33 - .L_32)
.L_32:
        /*000c*/ 	.word	0x00000000
        /*0010*/ 	.short	0x0005
        /*0012*/ 	.short	0x0020
        /*0014*/ 	.byte	0x00, 0xf0, 0x11, 0x00


	//----- nvinfo : EIATTR_KPARAM_INFO
	.align		4
.L_33:
        /*0018*/ 	.byte	0x04, 0x17
        /*001a*/ 	.short	(.L_35 - .L_34)
.L_34:
        /*001c*/ 	.word	0x00000000
        /*0020*/ 	.short	0x0004
        /*0022*/ 	.short	0x001c
        /*0024*/ 	.byte	0x00, 0xf0, 0x11, 0x00


	//----- nvinfo : EIATTR_KPARAM_INFO
	.align		4
.L_35:
        /*0028*/ 	.byte	0x04, 0x17
        /*002a*/ 	.short	(.L_37 - .L_36)
.L_36:
        /*002c*/ 	.word	0x00000000
        /*0030*/ 	.short	0x0003
        /*0032*/ 	.short	0x0018
        /*0034*/ 	.byte	0x00, 0xf0, 0x11, 0x00


	//----- nvinfo : EIATTR_KPARAM_INFO
	.align		4
.L_37:
        /*0038*/ 	.byte	0x04, 0x17
        /*003a*/ 	.short	(.L_39 - .L_38)
.L_38:
        /*003c*/ 	.word	0x00000000
        /*0040*/ 	.short	0x0002
        /*0042*/ 	.short	0x0010
        /*0044*/ 	.byte	0x00, 0xf5, 0x21, 0x00


	//----- nvinfo : EIATTR_KPARAM_INFO
	.align		4
.L_39:
        /*0048*/ 	.byte	0x04, 0x17
        /*004a*/ 	.short	(.L_41 - .L_40)
.L_40:
        /*004c*/ 	.word	0x00000000
        /*0050*/ 	.short	0x0001
        /*0052*/ 	.short	0x0008
        /*0054*/ 	.byte	0x00, 0xf0, 0x11, 0x00


	//----- nvinfo : EIATTR_KPARAM_INFO
	.align		4
.L_41:
        /*0058*/ 	.byte	0x04, 0x17
        /*005a*/ 	.short	(.L_43 - .L_42)
.L_42:
        /*005c*/ 	.word	0x00000000
        /*0060*/ 	.short	0x0000
        /*0062*/ 	.short	0x0000
        /*0064*/ 	.byte	0x00, 0xf5, 0x21, 0x00


	//----- nvinfo : EIATTR_SPARSE_MMA_MASK
	.align		4
.L_43:
        /*0068*/ 	.byte	0x03, 0x50
        /*006a*/ 	.short	0x0000


	//----- nvinfo : EIATTR_MAXREG_COUNT
	.align		4
        /*006c*/ 	.byte	0x03, 0x1b
        /*006e*/ 	.short	0x00ff


	//----- nvinfo : EIATTR_MERCURY_ISA_VERSION
	.align		4
        /*0070*/ 	.byte	0x03, 0x5f
        /*0072*/ 	.short	0x0101


	//----- nvinfo : EIATTR_VRC_CTA_INIT_COUNT
	.align		4
        /*0074*/ 	.byte	0x02, 0x4a
	.zero		1
	.zero		1


	//----- nvinfo : EIATTR_EXIT_INSTR_OFFSETS
	.align		4
        /*0078*/ 	.byte	0x04, 0x1c
        /*007a*/ 	.short	(.L_45 - .L_44)


	//   ....[0]....
.L_44:
        /*007c*/ 	.word	0x000000d0


	//   ....[1]....
        /*0080*/ 	.word	0x000001e0


	//----- nvinfo : EIATTR_CBANK_PARAM_SIZE
	.align		4
.L_45:
        /*0084*/ 	.byte	0x03, 0x19
        /*0086*/ 	.short	0x0024


	//----- nvinfo : EIATTR_PARAM_CBANK
	.align		4
        /*0088*/ 	.byte	0x04, 0x0a
        /*008a*/ 	.short	(.L_47 - .L_46)
	.align		4
.L_46:
        /*008c*/ 	.word	index@(.nv.constant0._Z25convert_16u32f_C1R_kernelPKtiPfiii)
        /*0090*/ 	.short	0x0380
        /*0092*/ 	.short	0x0024


	//----- nvinfo : EIATTR_SW_WAR
	.align		4
.L_47:
        /*0094*/ 	.byte	0x04, 0x36
        /*0096*/ 	.short	(.L_49 - .L_48)
.L_48:
        /*0098*/ 	.word	0x00000008
.L_49:


//--------------------- .nv.info._Z24convert_32f8u_C1R_kernelPKfiPhiii12NppRoundMode --------------------------
	.section	.nv.info._Z24convert_32f8u_C1R_kernelPKfiPhiii12NppRoundMode,"",@"SHT_CUDA_INFO"
	.sectionflags	@""
	.align	4


	//----- nvinfo : EIATTR_CUDA_API_VERSION
	.align		4
        /*0000*/ 	.byte	0x04, 0x37
        /*0002*/ 	.short	(.L_51 - .L_50)
.L_50:
        /*0004*/ 	.word	0x00000082


	//----- nvinfo : EIATTR_KPARAM_INFO
	.align		4
.L_51:
        /*0008*/ 	.byte	0x04, 0x17
        /*000a*/ 	.short	(.L_53 - .L_52)
.L_52:
        /*000c*/ 	.word	0x00000000
        /*0010*/ 	.short	0x0006
        /*0012*/ 	.short	0x0024
        /*0014*/ 	.byte	0x00, 0xf0, 0x11, 0x00


	//----- nvinfo : EIATTR_KPARAM_INFO
	.align		4
.L_53:
        /*0018*/ 	.byte	0x04, 0x17
        /*001a*/ 	.short	(.L_55 - .L_54)
.L_54:
        /*001c*/ 	.word	0x00000000
        /*0020*/ 	.short	0x0005
        /*0022*/ 	.short	0x0020
        /*0024*/ 	.byte	0x00, 0xf0, 0x11, 0x00


	//----- nvinfo : EIATTR_KPARAM_INFO
	.align		4
.L_55:
        /*0028*/ 	.byte	0x04, 0x17
        /*002a*/ 	.short	(.L_57 - .L_56)
.L_56:
        /*002c*/ 	.word	0x00000000
        /*0030*/ 	.short	0x0004
        /*0032*/ 	.short	0x001c
        /*0034*/ 	.byte	0x00, 0xf0, 0x11, 0x00


	//----- nvinfo : EIATTR_KPARAM_INFO
	.align		4
.L_57:
        /*0038*/ 	.byte	0x04, 0x17
        /*003a*/ 	.short	(.L_59 - .L_58)
.L_58:
        /*003c*/ 	.word	0x00000000
        /*0040*/ 	.short	0x0003
        /*0042*/ 	.short	0x0018
        /*0044*/ 	.byte	0x00, 0xf0, 0x11, 0x00


	//----- nvinfo : EIATTR_KPARAM_INFO
	.align		4
.L_59:
        /*0048*/ 	.byte	0x04, 0x17
        /*004a*/ 	.short	(.L_61 - .L_60)
.L_60:
        /*004c*/ 	.word	0x00000000
        /*0050*/ 	.short	0x0002
        /*0052*/ 	.short	0x0010
        /*0054*/ 	.byte	0x00, 0xf5, 0x21, 0x00


	//----- nvinfo : EIATTR_KPARAM_INFO
	.align		4
.L_61:
        /*0058*/ 	.byte	0x04, 0x17
        /*005a*/ 	.short	(.L_63 - .L_62)
.L_62:
        /*005c*/ 	.word	0x00000000
        /*0060*/ 	.short	0x0001
        /*0062*/ 	.short	0x0008
        /*0064*/ 	.byte	0x00, 0xf0, 0x11, 0x00


	//----- nvinfo : EIATTR_KPARAM_INFO
	.align		4
.L_63:
        /*0068*/ 	.byte	0x04, 0x17
        /*006a*/ 	.short	(.L_65 - .L_64)
.L_64:
        /*006c*/ 	.word	0x00000000
        /*0070*/ 	.short	0x0000
        /*0072*/ 	.short	0x0000
        /*0074*/ 	.byte	0x00, 0xf5, 0x21, 0x00


	//----- nvinfo : EIATTR_SPARSE_MMA_MASK
	.align		4
.L_65:
        /*0078*/ 	.byte	0x03, 0x50
        /*007a*/ 	.short	0x0000


	//----- nvinfo : EIATTR_MAXREG_COUNT
	.align		4
        /*007c*/ 	.byte	0x03, 0x1b
        /*007e*/ 	.short	0x00ff


	//----- nvinfo : EIATTR_MERCURY_ISA_VERSION
	.align		4
        /*0080*/ 	.byte	0x03, 0x5f
        /*0082*/ 	.short	0x0101


	//----- nvinfo : EIATTR_VRC_CTA_INIT_COUNT
	.align		4
        /*0084*/ 	.byte	0x02, 0x4a
	.zero		1
	.zero		1


	//----- nvinfo : EIATTR_EXIT_INSTR_OFFSETS
	.align		4
        /*0088*/ 	.byte	0x04, 0x1c
        /*008a*/ 	.short	(.L_67 - .L_66)


	//   ....[0]....
.L_66:
        /*008c*/ 	.word	0x000000d0


	//   ....[1]....
        /*0090*/ 	.word	0x000003a0


	//----- nvinfo : EIATTR_CRS_STACK_SIZE
	.align		4
.L_67:
        /*0094*/ 	.byte	0x04, 0x1e
        /*0096*/ 	.short	(.L_69 - .L_68)
.L_68:
        /*0098*/ 	.word	0x00000000


	//----- nvinfo : EIATTR_CBANK_PARAM_SIZE
	.align		4
.L_69:
        /*009c*/ 	.byte	0x03, 0x19
        /*009e*/ 	.short	0x0028


	//----- nvinfo : EIATTR_PARAM_CBANK
	.align		4
        /*00a0*/ 	.byte	0x04, 0x0a
        /*00a2*/ 	.short	(.L_71 - .L_70)
	.align		4
.L_70:
        /*00a4*/ 	.word	index@(.nv.constant0._Z24convert_32f8u_C1R_kernelPKfiPhiii12NppRoundMode)
        /*00a8*/ 	.short	0x0380
        /*00aa*/ 	.short	0x0028


	//----- nvinfo : EIATTR_SW_WAR
	.align		4
.L_71:
        /*00ac*/ 	.byte	0x04, 0x36
        /*00ae*/ 	.short	(.L_73 - .L_72)
.L_72:
        /*00b0*/ 	.word	0x00000008
.L_73:


//--------------------- .nv.info._Z24convert_8u16u_C1R_kernelPKhiPtiii --------------------------
	.section	.nv.info._Z24convert_8u16u_C1R_kernelPKhiPtiii,"",@"SHT_CUDA_INFO"
	.sectionflags	@""
	.align	4


	//----- nvinfo : EIATTR_CUDA_API_VERSION
	.align		4
        /*0000*/ 	.byte	0x04, 0x37
        /*0002*/ 	.short	(.L_75 - .L_74)
.L_74:
        /*0004*/ 	.word	0x00000082


	//----- nvinfo : EIATTR_KPARAM_INFO
	.align		4
.L_75:
        /*0008*/ 	.byte	0x04, 0x17
        /*000a*/ 	.short	(.L_77 - .L_76)
.L_76:
        /*000c*/ 	.word	0x00000000
        /*0010*/ 	.short	0x0005
        /*0012*/ 	.short	0x0020
        /*0014*/ 	.byte	0x00, 0xf0, 0x11, 0x00


	//----- nvinfo : EIATTR_KPARAM_INFO
	.align		4
.L_77:
        /*0018*/ 	.byte	0x04, 0x17
        /*001a*/ 	.short	(.L_79 - .L_78)
.L_78:
        /*001c*/ 	.word	0x00000000
        /*0020*/ 	.short	0x0004
        /*0022*/ 	.short	0x001c
        /*0024*/ 	.byte	0x00, 0xf0, 0x11, 0x00


	//----- nvinfo : EIATTR_KPARAM_INFO
	.align		4
.L_79:
        /*0028*/ 	.byte	0x04, 0x17
        /*002a*/ 	.short	(.L_81 - .L_80)
.L_80:
        /*002c*/ 	.word	0x00000000
        /*0030*/ 	.short	0x0003
        /*0032*/ 	.short	0x0018
        /*0034*/ 	.byte	0x00, 0xf0, 0x11, 0x00


	//----- nvinfo : EIATTR_KPARAM_INFO
	.align		4
.L_81:
        /*0038*/ 	.byte	0x04, 0x17
        /*003a*/ 	.short	(.L_83 - .L_82)
.L_82:
        /*003c*/ 	.word	0x00000000
        /*0040*/ 	.short	0x0002
        /*0042*/ 	.short	0x0010
        /*0044*/ 	.byte	0x00, 0xf5, 0x21, 0x00


	//----- nvinfo : EIATTR_KPARAM_INFO
	.align		4
.L_83:
        /*0048*/ 	.byte	0x04, 0x17
        /*004a*/ 	.short	(.L_85 - .L_84)
.L_84:
        /*004c*/ 	.word	0x00000000
        /*0050*/ 	.short	0x0001
        /*0052*/ 	.short	0x0008
        /*0054*/ 	.byte	0x00, 0xf0, 0x11, 0x00


	//----- nvinfo : EIATTR_KPARAM_INFO
	.align		4
.L_85:
        /*0058*/ 	.byte	0x04, 0x17
        /*005a*/ 	.short	(.L_87 - .L_86)
.L_86:
        /*005c*/ 	.word	0x00000000
        /*0060*/ 	.short	0x0000
        /*0062*/ 	.short	0x0000
        /*0064*/ 	.byte	0x00, 0xf5, 0x21, 0x00


	//----- nvinfo : EIATTR_SPARSE_MMA_MASK
	.align		4
.L_87:
        /*0068*/ 	.byte	0x03, 0x50
        /*006a*/ 	.short	0x0000


	//----- nvinfo : EIATTR_MAXREG_COUNT
	.align		4
        /*006c*/ 	.byte	0x03, 0x1b
        /*006e*/ 	.short	0x00ff


	//----- nvinfo : EIATTR_MERCURY_ISA_VERSION
	.align		4
        /*0070*/ 	.byte	0x03, 0x5f
        /*0072*/ 	.short	0x0101


	//----- nvinfo : EIATTR_VRC_CTA_INIT_COUNT
	.align		4
        /*0074*/ 	.byte	0x02, 0x4a
	.zero		1
	.zero		1


	//----- nvinfo : EIATTR_EXIT_INSTR_OFFSETS
	.align		4
        /*0078*/ 	.byte	0x04, 0x1c
        /*007a*/ 	.short	(.L_89 - .L_88)


	//   ....[0]....
.L_88:
        /*007c*/ 	.word	0x000000d0


	//   ....[1]....
        /*0080*/ 	.word	0x000001e0


	//----- nvinfo : EIATTR_CBANK_PARAM_SIZE
	.align		4
.L_89:
        /*0084*/ 	.byte	0x03, 0x19
        /*0086*/ 	.short	0x0024


	//----- nvinfo : EIATTR_PARAM_CBANK
	.align		4
        /*0088*/ 	.byte	0x04, 0x0a
        /*008a*/ 	.short	(.L_91 - .L_90)
	.align		4
.L_90:
        /*008c*/ 	.word	index@(.nv.constant0._Z24convert_8u16u_C1R_kernelPKhiPtiii)
        /*0090*/ 	.short	0x0380
        /*0092*/ 	.short	0x0024


	//----- nvinfo : EIATTR_SW_WAR
	.align		4
.L_91:
        /*0094*/ 	.byte	0x04, 0x36
        /*0096*/ 	.short	(.L_93 - .L_92)
.L_92:
        /*0098*/ 	.word	0x00000008
.L_93:


//--------------------- .nv.info._Z24convert_8u32f_C3R_kernelPKhiPfiii --------------------------
	.section	.nv.info._Z24convert_8u32f_C3R_kernelPKhiPfiii,"",@"SHT_CUDA_INFO"
	.sectionflags	@""
	.align	4


	//----- nvinfo : EIATTR_CUDA_API_VERSION
	.align		4
        /*0000*/ 	.byte	0x04, 0x37
        /*0002*/ 	.short	(.L_95 - .L_94)
.L_94:
        /*0004*/ 	.word	0x00000082


	//----- nvinfo : EIATTR_KPARAM_INFO
	.align		4
.L_95:
        /*0008*/ 	.byte	0x04, 0x17
        /*000a*/ 	.short	(.L_97 - .L_96)
.L_96:
        /*000c*/ 	.word	0x00000000
        /*0010*/ 	.short	0x0005
        /*0012*/ 	.short	0x0020
        /*0014*/ 	.byte	0x00, 0xf0, 0x11, 0x00


	//----- nvinfo : EIATTR_KPARAM_INFO
	.align		4
.L_97:
        /*0018*/ 	.byte	0x04, 0x17
        /*001a*/ 	.short	(.L_99 - .L_98)
.L_98:
        /*001c*/ 	.word	0x00000000
        /*0020*/ 	.short	0x0004
        /*0022*/ 	.short	0x001c
        /*0024*/ 	.byte	0x00, 0xf0, 0x11, 0x00


	//----- nvinfo : EIATTR_KPARAM_INFO
	.align		4
.L_99:
        /*0028*/ 	.byte	0x04, 0x17
        /*002a*/ 	.short	(.L_101 - .L_100)
.L_100:
        /*002c*/ 	.word	0x00000000
        /*0030*/ 	.short	0x0003
        /*0032*/ 	.short	0x0018
        /*0034*/ 	.byte	0x00, 0xf0, 0x11, 0x00


	//----- nvinfo : EIATTR_KPARAM_INFO
	.align		4
.L_101:
        /*0038*/ 	.byte	0x04, 0x17
        /*003a*/ 	.short	(.L_103 - .L_102)
.L_102:
        /*003c*/ 	.word	0x00000000
        /*0040*/ 	.short	0x0002
        /*0042*/ 	.short	0x0010
        /*0044*/ 	.byte	0x00, 0xf5, 0x21, 0x00


	//----- nvinfo : EIATTR_KPARAM_INFO
	.align		4
.L_103:
        /*0048*/ 	.byte	0x04, 0x17
        /*004a*/ 	.short	(.L_105 - .L_104)
.L_104:
        /*004c*/ 	.word	0x00000000
        /*0050*/ 	.short	0x0001
        /*0052*/ 	.short	0x0008
        /*0054*/ 	.byte	0x00, 0xf0, 0x11, 0x00


	//----- nvinfo : EIATTR_KPARAM_INFO
	.align		4
.L_105:
        /*0058*/ 	.byte	0x04, 0x17
        /*005a*/ 	.short	(.L_107 - .L_106)
.L_106:
        /*005c*/ 	.word	0x00000000
        /*0060*/ 	.short	0x0000
        /*0062*/ 	.short	0x0000
        /*0064*/ 	.byte	0x00, 0xf5, 0x21, 0x00


	//----- nvinfo : EIATTR_SPARSE_MMA_MASK
	.align		4
.L_107:
        /*0068*/ 	.byte	0x03, 0x50
        /*006a*/ 	.short	0x0000


	//----- nvinfo : EIATTR_MAXREG_COUNT
	.align		4
        /*006c*/ 	.byte	0x03, 0x1b
        /*006e*/ 	.short	0x00ff


	//----- nvinfo : EIATTR_MERCURY_ISA_VERSION
	.align		4
        /*0070*/ 	.byte	0x03, 0x5f
        /*0072*/ 	.short	0x0101


	//----- nvinfo : EIATTR_VRC_CTA_INIT_COUNT
	.align		4
        /*0074*/ 	.byte	0x02, 0x4a
	.zero		1
	.zero		1


	//----- nvinfo : EIATTR_EXIT_INSTR_OFFSETS
	.align		4
        /*0078*/ 	.byte	0x04, 0x1c
        /*007a*/ 	.short	(.L_109 - .L_108)


	//   ....[0]....
.L_108:
        /*007c*/ 	.word	0x000000d0


	//   ....[1]....
        /*0080*/ 	.word	0x00000260


	//----- nvinfo : EIATTR_CBANK_PARAM_SIZE
	.align		4
.L_109:
        /*0084*/ 	.byte	0x03, 0x19
        /*0086*/ 	.short	0x0024


	//----- nvinfo : EIATTR_PARAM_CBANK
	.align		4
        /*0088*/ 	.byte	0x04, 0x0a
        /*008a*/ 	.short	(.L_111 - .L_110)
	.align		4
.L_110:
        /*008c*/ 	.word	index@(.nv.constant0._Z24convert_8u32f_C3R_kernelPKhiPfiii)
        /*0090*/ 	.short	0x0380
        /*0092*/ 	.short	0x0024


	//----- nvinfo : EIATTR_SW_WAR
	.align		4
.L_111:
        /*0094*/ 	.byte	0x04, 0x36
        /*0096*/ 	.short	(.L_113 - .L_112)
.L_112:
        /*0098*/ 	.word	0x00000008
.L_113:


//--------------------- .nv.info._Z24convert_8u32f_C1R_kernelPKhiPfiii --------------------------
	.section	.nv.info._Z24convert_8u32f_C1R_kernelPKhiPfiii,"",@"SHT_CUDA_INFO"
	.sectionflags	@""
	.align	4


	//----- nvinfo : EIATTR_CUDA_API_VERSION
	.align		4
        /*0000*/ 	.byte	0x04, 0x37
        /*0002*/ 	.short	(.L_115 - .L_114)
.L_114:
        /*0004*/ 	.word	0x00000082


	//----- nvinfo : EIATTR_KPARAM_INFO
	.align		4
.L_115:
        /*0008*/ 	.byte	0x04, 0x17
        /*000a*/ 	.short	(.L_117 - .L_116)
.L_116:
        /*000c*/ 	.word	0x00000000
        /*0010*/ 	.short	0x0005
        /*0012*/ 	.short	0x0020
        /*0014*/ 	.byte	0x00, 0xf0, 0x11, 0x00


	//----- nvinfo : EIATTR_KPARAM_INFO
	.align		4
.L_117:
        /*0018*/ 	.byte	0x04, 0x17
        /*001a*/ 	.short	(.L_119 - .L_118)
.L_118:
        /*001c*/ 	.word	0x00000000
        /*0020*/ 	.short	0x0004
        /*0022*/ 	.short	0x001c
        /*0024*/ 	.byte	0x00, 0xf0, 0x11, 0x00


	//----- nvinfo : EIATTR_KPARAM_INFO
	.align		4
.L_119:
        /*0028*/ 	.byte	0x04, 0x17
        /*002a*/ 	.short	(.L_121 - .L_120)
.L_120:
        /*002c*/ 	.word	0x00000000
        /*0030*/ 	.short	0x0003
        /*0032*/ 	.short	0x0018
        /*0034*/ 	.byte	0x00, 0xf0, 0x11, 0x00


	//----- nvinfo : EIATTR_KPARAM_INFO
	.align		4
.L_121:
        /*0038*/ 	.byte	0x04, 0x17
        /*003a*/ 	.short	(.L_123 - .L_122)
.L_122:
        /*003c*/ 	.word	0x00000000
        /*0040*/ 	.short	0x0002
        /*0042*/ 	.short	0x0010
        /*0044*/ 	.byte	0x00, 0xf5, 0x21, 0x00


	//----- nvinfo : EIATTR_KPARAM_INFO
	.align		4
.L_123:
        /*0048*/ 	.byte	0x04, 0x17
        /*004a*/ 	.short	(.L_125 - .L_124)
.L_124:
        /*004c*/ 	.word	0x00000000
        /*0050*/ 	.short	0x0001
        /*0052*/ 	.short	0x0008
        /*0054*/ 	.byte	0x00, 0xf0, 0x11, 0x00


	//----- nvinfo : EIATTR_KPARAM_INFO
	.align		4
.L_125:
        /*0058*/ 	.byte	0x04, 0x17
        /*005a*/ 	.short	(.L_127 - .L_126)
.L_126:
        /*005c*/ 	.word	0x00000000
        /*0060*/ 	.short	0x0000
        /*0062*/ 	.short	0x0000
        /*0064*/ 	.byte	0x00, 0xf5, 0x21, 0x00


	//----- nvinfo : EIATTR_SPARSE_MMA_MASK
	.align		4
.L_127:
        /*0068*/ 	.byte	0x03, 0x50
        /*006a*/ 	.short	0x0000


	//----- nvinfo : EIATTR_MAXREG_COUNT
	.align		4
        /*006c*/ 	.byte	0x03, 0x1b
        /*006e*/ 	.short	0x00ff


	//----- nvinfo : EIATTR_MERCURY_ISA_VERSION
	.align		4
        /*0070*/ 	.byte	0x03, 0x5f
        /*0072*/ 	.short	0x0101


	//----- nvinfo : EIATTR_VRC_CTA_INIT_COUNT
	.align		4
        /*0074*/ 	.byte	0x02, 0x4a
	.zero		1
	.zero		1


	//----- nvinfo : EIATTR_EXIT_INSTR_OFFSETS
	.align		4
        /*0078*/ 	.byte	0x04, 0x1c
        /*007a*/ 	.short	(.L_129 - .L_128)


	//   ....[0]....
.L_128:
        /*007c*/ 	.word	0x000000d0


	//   ....[1]....
        /*0080*/ 	.word	0x000001f0


	//----- nvinfo : EIATTR_CBANK_PARAM_SIZE
	.align		4
.L_129:
        /*0084*/ 	.byte	0x03, 0x19
        /*0086*/ 	.short	0x0024


	//----- nvinfo : EIATTR_PARAM_CBANK
	.align		4
        /*0088*/ 	.byte	0x04, 0x0a
        /*008a*/ 	.short	(.L_131 - .L_130)
	.align		4
.L_130:
        /*008c*/ 	.word	index@(.nv.constant0._Z24convert_8u32f_C1R_kernelPKhiPfiii)
        /*0090*/ 	.short	0x0380
        /*0092*/ 	.short	0x0024


	//----- nvinfo : EIATTR_SW_WAR
	.align		4
.L_131:
        /*0094*/ 	.byte	0x04, 0x36
        /*0096*/ 	.short	(.L_133 - .L_132)
.L_132:
        /*0098*/ 	.word	0x00000008
.L_133:


//--------------------- .nv.callgraph             --------------------------
	.section	.nv.callgraph,"",@"SHT_CUDA_CALLGRAPH"
	.align	4
	.sectionentsize	8
	.align		4
        /*0000*/ 	.word	0x00000000
	.align		4
        /*0004*/ 	.word	0xffffffff
	.align		4
        /*0008*/ 	.word	0x00000000
	.align		4
        /*000c*/ 	.word	0xfffffffe
	.align		4
        /*0010*/ 	.word	0x00000000
	.align		4
        /*0014*/ 	.word	0xfffffffd
	.align		4
        /*0018*/ 	.word	0x00000000
	.align		4
        /*001c*/ 	.word	0xfffffffc


//--------------------- .text._Z25convert_16u32f_C1R_kernelPKtiPfiii --------------------------
	.section	.text._Z25convert_16u32f_C1R_kernelPKtiPfiii,"ax",@progbits
	.align	128
        .global         _Z25convert_16u32f_C1R_kernelPKtiPfiii
        .type           _Z25convert_16u32f_C1R_kernelPKtiPfiii,@function
        .size           _Z25convert_16u32f_C1R_kernelPKtiPfiii,(.L_x_8 - _Z25convert_16u32f_C1R_kernelPKtiPfiii)
        .other          _Z25convert_16u32f_C1R_kernelPKtiPfiii,@"STO_CUDA_ENTRY STV_DEFAULT"
_Z25convert_16u32f_C1R_kernelPKtiPfiii:
.text._Z25convert_16u32f_C1R_kernelPKtiPfiii:
[----:B------:R-:W-:Y:S01]  /*0000*/  LDC R1, c[0x0][0x37c] ;  /* 0x0000df00ff017b82 */ /* 0x000fe20000000800 */
[----:B------:R-:W0:Y:S07]  /*0010*/  S2R R3, SR_TID.Y ;  /* 0x0000000000037919 */ /* 0x000e2e0000002200 */
[----:B------:R-:W1:Y:S01]  /*0020*/  LDC R7, c[0x0][0x360] ;  /* 0x0000d800ff077b82 */ /* 0x000e620000000800 */
[----:B------:R-:W2:Y:S01]  /*0030*/  LDCU UR6, c[0x0][0x3a0] ;  /* 0x00007400ff0677ac */ /* 0x000ea20008000800 */
[----:B------:R-:W1:Y:S01]  /*0040*/  S2R R2, SR_TID.X ;  /* 0x0000000000027919 */ /* 0x000e620000002100 */
[----:B------:R-:W3:Y:S05]  /*0050*/  LDCU UR7, c[0x0][0x39c] ;  /* 0x00007380ff0777ac */ /* 0x000eea0008000800 */
[----:B------:R-:W0:Y:S08]  /*0060*/  S2UR UR5, SR_CTAID.Y ;  /* 0x00000000000579c3 */ /* 0x000e300000002600 */
[----:B------:R-:W0:Y:S08]  /*0070*/  LDC R0, c[0x0][0x364] ;  /* 0x0000d900ff007b82 */ /* 0x000e300000000800 */
[----:B------:R-:W1:Y:S01]  /*0080*/  S2UR UR4, SR_CTAID.X ;  /* 0x00000000000479c3 */ /* 0x000e620000002500 */
[----:B0-----:R-:W-:-:S05]  /*0090*/  IMAD R0, R0, UR5, R3 ;  /* 0x0000000500007c24 */ /* 0x001fca000f8e0203 */
[----:B--2---:R-:W-:Y:S01]  /*00a0*/  ISETP.GE.AND P0, PT, R0, UR6, PT ;  /* 0x0000000600007c0c */ /* 0x004fe2000bf06270 */
[----:B-1----:R-:W-:-:S05]  /*00b0*/  IMAD R7, R7, UR4, R2 ;  /* 0x0000000407077c24 */ /* 0x002fca000f8e0202 */
[----:B---3--:R-:W-:-:S13]  /*00c0*/  ISETP.GE.OR P0, PT, R7, UR7, P0 ;  /* 0x0000000707007c0c */ /* 0x008fda0008706670 */
[----:B------:R-:W-:Y:S05]  /*00d0*/  @P0 EXIT ;  /* 0x000000000000094d */ /* 0x000fea0003800000 */
[----:B------:R-:W0:Y:S01]  /*00e0*/  LDCU UR4, c[0x0][0x388] ;  /* 0x00007100ff0477ac */ /* 0x000e220008000800 */
[----:B------:R-:W1:Y:S01]  /*00f0*/  LDCU.64 UR6, c[0x0][0x380] ;  /* 0x00007000ff0677ac */ /* 0x000e620008000a00 */
[----:B------:R-:W2:Y:S01]  /*0100*/  LDCU.64 UR8, c[0x0][0x390] ;  /* 0x00007200ff0877ac */ /* 0x000ea20008000a00 */
[----:B0-----:R-:W-:Y:S01]  /*0110*/  IMAD R3, R0, UR4, RZ ;  /* 0x0000000400037c24 */ /* 0x001fe2000f8e02ff */
[----:B------:R-:W0:Y:S04]  /*0120*/  LDCU.64 UR4, c[0x0][0x358] ;  /* 0x00006b00ff0477ac */ /* 0x000e280008000a00 */
[C---:B-1----:R-:W-:Y:S01]  /*0130*/  IADD3 R2, P0, PT, R3.reuse, UR6, RZ ;  /* 0x0000000603027c10 */ /* 0x042fe2000ff1e0ff */
[----:B------:R-:W1:Y:S03]  /*0140*/  LDCU UR6, c[0x0][0x398] ;  /* 0x00007300ff0677ac */ /* 0x000e660008000800 */
[----:B------:R-:W-:-:S03]  /*0150*/  LEA.HI.X.SX32 R3, R3, UR7, 0x1, P0 ;  /* 0x0000000703037c11 */ /* 0x000fc600080f0eff */
[----:B------:R-:W-:-:S06]  /*0160*/  IMAD.WIDE R2, R7, 0x2, R2 ;  /* 0x0000000207027825 */ /* 0x000fcc00078e0202 */
[----:B0-----:R-:W3:Y:S01]  /*0170*/  LDG.E.U16.CONSTANT R2, desc[UR4][R2.64] ;  /* 0x0000000402027981 */ /* 0x001ee2000c1e9500 */
[----:B-1----:R-:W-:-:S05]  /*0180*/  IMAD R0, R0, UR6, RZ ;  /* 0x0000000600007c24 */ /* 0x002fca000f8e02ff */
[----:B--2---:R-:W-:-:S04]  /*0190*/  IADD3 R4, P0, PT, R0, UR8, RZ ;  /* 0x0000000800047c10 */ /* 0x004fc8000ff1e0ff */
[----:B------:R-:W-:-:S03]  /*01a0*/  LEA.HI.X.SX32 R5, R0, UR9, 0x1, P0 ;  /* 0x0000000900057c11 */ /* 0x000fc600080f0eff */
[----:B------:R-:W-:Y:S01]  /*01b0*/  IMAD.WIDE R4, R7, 0x4, R4 ;  /* 0x0000000407047825 */ /* 0x000fe200078e0204 */
[----:B---3--:R-:W-:-:S05]  /*01c0*/  I2FP.F32.U32 R7, R2 ;  /* 0x0000000200077245 */ /* 0x008fca0000201000 */
[----:B------:R-:W-:Y:S01]  /*01d0*/  STG.E desc[UR4][R4.64], R7 ;  /* 0x0000000704007986 */ /* 0x000fe2000c101904 */
[----:B------:R-:W-:Y:S05]  /*01e0*/  EXIT ;  /* 0x000000000000794d */ /* 0x000fea0003800000 */
.L_x_0:
[----:B------:R-:W-:-:S00]  /*01f0*/  BRA `(.L_x_0) ;  /* 0xfffffffc00fc7947 */ /* 0x000fc0000383ffff */
[----:B------:R-:W-:-:S00]  /*0200*/  NOP ;  /* 0x0000000000007918 */ /* 0x000fc00000000000 */
[----:B------:R-:W-:-:S00]  /*0210*/  NOP ;  /* 0x0000000000007918 */ /* 0x000fc00000000000 */
[----:B------:R-:W-:-:S00]  /*0220*/  NOP ;  /* 0x0000000000007918 */ /* 0x000fc00000000000 */
[----:B------:R-:W-:-:S00]  /*0230*/  NOP ;  /* 0x0000000000007918 */ /* 0x000fc00000000000 */
[----:B------:R-:W-:-:S00]  /*0240*/  NOP ;  /* 0x0000000000007918 */ /* 0x000fc00000000000 */
[----:B------:R-:W-:-:S00]  /*0250*/  NOP ;  /* 0x0000000000007918 */ /* 0x000fc00000000000 */
[----:B------:R-:W-:-:S00]  /*0260*/  NOP ;  /* 0x0000000000007918 */ /* 0x000fc00000000000 */
[----:B------:R-:W-:-:S00]  /*0270*/  NOP ;  /* 0x0000000000007918 */ /* 0x000fc00000000000 */
.L_x_8:


//--------------------- .text._Z24convert_32f8u_C1R_kernelPKfiPhiii12NppRoundMode --------------------------
	.section	.text._Z24convert_32f8u_C1R_kernelPKfiPhiii12NppRoundMode,"ax",@progbits
	.align	128
        .global         _Z24convert_32f8u_C1R_kernelPKfiPhiii12NppRoundMode
        .type           _Z24convert_32f8u_C1R_kernelPKfiPhiii12NppRoundMode,@function
        .size           _Z24convert_32f8u_C1R_kernelPKfiPhiii12NppRoundMode,(.L_x_9 - _Z24convert_32f8u_C1R_kernelPKfiPhiii12NppRoundMode)
        .other          _Z24convert_32f8u_C1R_kernelPKfiPhiii12NppRoundMode,@"STO_CUDA_ENTRY STV_DEFAULT"
_Z24convert_32f8u_C1R_kernelPKfiPhiii12NppRoundMode:
.text._Z24convert_32f8u_C1R_kernelPKfiPhiii12NppRoundMode:
        /* <DEDUP_REMOVED lines=16> */
[----:B0-----:R-:W-:Y:S01]  /*0100*/  IMAD R3, R0, UR4, RZ ;  /* 0x0000000400037c24 */ /* 0x001fe2000f8e02ff */
[----:B------:R-:W0:Y:S04]  /*0110*/  LDCU.64 UR4, c[0x0][0x358] ;  /* 0x00006b00ff0477ac */ /* 0x000e280008000a00 */
[C---:B-1----:R-:W-:Y:S01]  /*0120*/  IADD3 R2, P0, PT, R3.reuse, UR6, RZ ;  /* 0x0000000603027c10 */ /* 0x042fe2000ff1e0ff */
[----:B------:R-:W1:Y:S03]  /*0130*/  LDCU UR6, c[0x0][0x398] ;  /* 0x00007300ff0677ac */ /* 0x000e660008000800 */
[----:B------:R-:W-:Y:S01]  /*0140*/  LEA.HI.X.SX32 R3, R3, UR7, 0x1, P0 ;  /* 0x0000000703037c11 */ /* 0x000fe200080f0eff */
[----:B------:R-:W2:Y:S02]  /*0150*/  LDCU UR7, c[0x0][0x3a4] ;  /* 0x00007480ff0777ac */ /* 0x000ea40008000800 */
[----:B------:R-:W-:-:S06]  /*0160*/  IMAD.WIDE R2, R5, 0x4, R2 ;  /* 0x0000000405027825 */ /* 0x000fcc00078e0202 */
[----:B0-----:R0:W5:Y:S01]  /*0170*/  LDG.E.CONSTANT R2, desc[UR4][R2.64] ;  /* 0x0000000402027981 */ /* 0x001162000c1e9900 */
[----:B------:R-:W-:Y:S01]  /*0180*/  SHF.R.S32.HI R6, RZ, 0x1f, R5 ;  /* 0x0000001fff067819 */ /* 0x000fe20000011405 */
[----:B-1----:R-:W-:Y:S01]  /*0190*/  IMAD R0, R0, UR6, RZ ;  /* 0x0000000600007c24 */ /* 0x002fe2000f8e02ff */
[----:B--2---:R-:W-:-:S09]  /*01a0*/  UISETP.NE.AND UP0, UPT, UR7, 0x1, UPT ;  /* 0x000000010700788c */ /* 0x004fd2000bf05270 */
[----:B0-----:R-:W-:Y:S05]  /*01b0*/  BRA.U !UP0, `(.L_x_1) ;  /* 0x00000001081c7547 */ /* 0x001fea000b800000 */
[----:B------:R-:W-:-:S09]  /*01c0*/  UISETP.NE.AND UP0, UPT, UR7, URZ, UPT ;  /* 0x000000ff0700728c */ /* 0x000fd2000bf05270 */
[----:B------:R-:W-:Y:S05]  /*01d0*/  BRA.U UP0, `(.L_x_2) ;  /* 0x00000001004c7547 */ /* 0x000fea000b800000 */
[----:B------:R-:W-:-:S05]  /*01e0*/  IMAD.MOV.U32 R3, RZ, RZ, 0x3f000000 ;  /* 0x3f000000ff037424 */ /* 0x000fca00078e00ff */
[----:B-----5:R-:W-:-:S05]  /*01f0*/  LOP3.LUT R3, R3, 0x80000000, R2, 0xb8, !PT ;  /* 0x8000000003037812 */ /* 0x020fca00078eb802 */
[----:B------:R-:W-:-:S06]  /*0200*/  FADD.RZ R2, R2, R3 ;  /* 0x0000000302027221 */ /* 0x000fcc000000c000 */
[----:B------:R-:W0:Y:S01]  /*0210*/  FRND.TRUNC R2, R2 ;  /* 0x0000000200027307 */ /* 0x000e22000020d000 */
[----:B------:R-:W-:Y:S05]  /*0220*/  BRA `(.L_x_2) ;  /* 0x0000000000387947 */ /* 0x000fea0003800000 */
.L_x_1:
[----:B-----5:R-:W0:Y:S01]  /*0230*/  FRND.FLOOR R3, R2 ;  /* 0x0000000200037307 */ /* 0x020e220000205000 */
[----:B------:R-:W-:Y:S01]  /*0240*/  BSSY.RECONVERGENT B0, `(.L_x_2) ;  /* 0x000000c000007945 */ /* 0x000fe20003800200 */
[----:B0-----:R-:W-:-:S05]  /*0250*/  FADD R4, R2, -R3 ;  /* 0x8000000302047221 */ /* 0x001fca0000000000 */
[----:B------:R-:W-:-:S13]  /*0260*/  FSETP.GT.AND P0, PT, R4, 0.5, PT ;  /* 0x3f0000000400780b */ /* 0x000fda0003f04000 */
[----:B------:R-:W-:Y:S01]  /*0270*/  @P0 FADD R2, R3, 1 ;  /* 0x3f80000003020421 */ /* 0x000fe20000000000 */
[----:B------:R-:W-:Y:S06]  /*0280*/  @P0 BRA `(.L_x_3) ;  /* 0x00000000001c0947 */ /* 0x000fec0003800000 */
[----:B------:R-:W-:-:S13]  /*0290*/  FSETP.GEU.AND P0, PT, R4, 0.5, PT ;  /* 0x3f0000000400780b */ /* 0x000fda0003f0e000 */
[----:B------:R-:W0:Y:S02]  /*02a0*/  @P0 F2I.TRUNC.NTZ R2, R3 ;  /* 0x0000000300020305 */ /* 0x000e24000020f100 */
[----:B0-----:R-:W-:-:S04]  /*02b0*/  @P0 LOP3.LUT R2, R2, 0x1, RZ, 0xc0, !PT ;  /* 0x0000000102020812 */ /* 0x001fc800078ec0ff */
[----:B------:R-:W-:Y:S01]  /*02c0*/  ISETP.NE.U32.OR P1, PT, R2, 0x1, !P0 ;  /* 0x000000010200780c */ /* 0x000fe20004725470 */
[----:B------:R-:W-:-:S12]  /*02d0*/  IMAD.MOV.U32 R2, RZ, RZ, R3 ;  /* 0x000000ffff027224 */ /* 0x000fd800078e0003 */
[----:B------:R-:W-:-:S04]  /*02e0*/  @!P1 FADD R3, R3, 1 ;  /* 0x3f80000003039421 */ /* 0x000fc80000000000 */
[----:B------:R-:W-:-:S07]  /*02f0*/  @P0 IMAD.MOV.U32 R2, RZ, RZ, R3 ;  /* 0x000000ffff020224 */ /* 0x000fce00078e0003 */
.L_x_3:
[----:B------:R-:W-:Y:S05]  /*0300*/  BSYNC.RECONVERGENT B0 ;  /* 0x0000000000007941 */ /* 0x000fea0003800200 */
.L_x_2:
[----:B------:R-:W1:Y:S01]  /*0310*/  LDCU.64 UR6, c[0x0][0x390] ;  /* 0x00007200ff0677ac */ /* 0x000e620008000a00 */
[C---:B0----5:R-:W-:Y:S02]  /*0320*/  FSETP.GEU.AND P0, PT, R2.reuse, RZ, PT ;  /* 0x000000ff0200720b */ /* 0x061fe40003f0e000 */
[----:B------:R-:W-:Y:S02]  /*0330*/  SHF.R.S32.HI R3, RZ, 0x1f, R0 ;  /* 0x0000001fff037819 */ /* 0x000fe40000011400 */
[----:B------:R-:W-:-:S04]  /*0340*/  FSEL R2, R2, RZ, P0 ;  /* 0x000000ff02027208 */ /* 0x000fc80000000000 */
[----:B------:R-:W-:-:S04]  /*0350*/  FMNMX.NAN R4, R2, 255, PT ;  /* 0x437f000002047809 */ /* 0x000fc80003820000 */
[----:B------:R-:W0:Y:S01]  /*0360*/  F2I.U32.TRUNC.NTZ R7, R4 ;  /* 0x0000000400077305 */ /* 0x000e22000020f000 */
[----:B-1----:R-:W-:-:S04]  /*0370*/  IADD3 R2, P0, P1, R0, UR6, R5 ;  /* 0x0000000600027c10 */ /* 0x002fc8000f91e005 */
[----:B------:R-:W-:-:S05]  /*0380*/  IADD3.X R3, PT, PT, R3, UR7, R6, P0, P1 ;  /* 0x0000000703037c10 */ /* 0x000fca00087e2406 */
[----:B0-----:R-:W-:Y:S01]  /*0390*/  STG.E.U8 desc[UR4][R2.64], R7 ;  /* 0x0000000702007986 */ /* 0x001fe2000c101104 */
[----:B------:R-:W-:Y:S05]  /*03a0*/  EXIT ;  /* 0x000000000000794d */ /* 0x000fea0003800000 */
.L_x_4:
        /* <DEDUP_REMOVED lines=13> */
.L_x_9:


//--------------------- .text._Z24convert_8u16u_C1R_kernelPKhiPtiii --------------------------
	.section	.text._Z24convert_8u16u_C1R_kernelPKhiPtiii,"ax",@progbits
	.align	128
        .global         _Z24convert_8u16u_C1R_kernelPKhiPtiii
        .type           _Z24convert_8u16u_C1R_kernelPKhiPtiii,@function
        .size           _Z24convert_8u16u_C1R_kernelPKhiPtiii,(.L_x_10 - _Z24convert_8u16u_C1R_kernelPKhiPtiii)
        .other          _Z24convert_8u16u_C1R_kernelPKhiPtiii,@"STO_CUDA_ENTRY STV_DEFAULT"
_Z24convert_8u16u_C1R_kernelPKhiPtiii:
.text._Z24convert_8u16u_C1R_kernelPKhiPtiii:
        /* <DEDUP_REMOVED lines=15> */
[--C-:B------:R-:W-:Y:S01]  /*00f0*/  SHF.R.S32.HI R3, RZ, 0x1f, R7.reuse ;  /* 0x0000001fff037819 */ /* 0x100fe20000011407 */
[----:B------:R-:W1:Y:S01]  /*0100*/  LDCU.64 UR8, c[0x0][0x380] ;  /* 0x00007000ff0877ac */ /* 0x000e620008000a00 */
[----:B------:R-:W2:Y:S01]  /*0110*/  LDCU.64 UR4, c[0x0][0x358] ;  /* 0x00006b00ff0477ac */ /* 0x000ea20008000a00 */
[----:B0-----:R-:W-:Y:S01]  /*0120*/  IMAD R4, R0, UR6, RZ ;  /* 0x0000000600047c24 */ /* 0x001fe2000f8e02ff */
[----:B------:R-:W0:Y:S04]  /*0130*/  LDCU UR6, c[0x0][0x398] ;  /* 0x00007300ff0677ac */ /* 0x000e280008000800 */
[----:B------:R-:W-:Y:S02]  /*0140*/  SHF.R.S32.HI R2, RZ, 0x1f, R4 ;  /* 0x0000001fff027819 */ /* 0x000fe40000011404 */
[----:B-1----:R-:W-:-:S04]  /*0150*/  IADD3 R4, P0, P1, R4, UR8, R7 ;  /* 0x0000000804047c10 */ /* 0x002fc8000f91e007 */
[----:B------:R-:W-:Y:S01]  /*0160*/  IADD3.X R5, PT, PT, R2, UR9, R3, P0, P1 ;  /* 0x0000000902057c10 */ /* 0x000fe200087e2403 */
[----:B------:R-:W1:Y:S05]  /*0170*/  LDCU.64 UR8, c[0x0][0x390] ;  /* 0x00007200ff0877ac */ /* 0x000e6a0008000a00 */
[----:B--2---:R-:W2:Y:S01]  /*0180*/  LDG.E.U8.CONSTANT R5, desc[UR4][R4.64] ;  /* 0x0000000404057981 */ /* 0x004ea2000c1e9100 */
[----:B0-----:R-:W-:-:S05]  /*0190*/  IMAD R0, R0, UR6, RZ ;  /* 0x0000000600007c24 */ /* 0x001fca000f8e02ff */
[----:B-1----:R-:W-:-:S04]  /*01a0*/  IADD3 R2, P0, PT, R0, UR8, RZ ;  /* 0x0000000800027c10 */ /* 0x002fc8000ff1e0ff */
[----:B------:R-:W-:-:S03]  /*01b0*/  LEA.HI.X.SX32 R3, R0, UR9, 0x1, P0 ;  /* 0x0000000900037c11 */ /* 0x000fc600080f0eff */
[----:B------:R-:W-:-:S05]  /*01c0*/  IMAD.WIDE R2, R7, 0x2, R2 ;  /* 0x0000000207027825 */ /* 0x000fca00078e0202 */
[----:B--2---:R-:W-:Y:S01]  /*01d0*/  STG.E.U16 desc[UR4][R2.64], R5 ;  /* 0x0000000502007986 */ /* 0x004fe2000c101504 */
[----:B------:R-:W-:Y:S05]  /*01e0*/  EXIT ;  /* 0x000000000000794d */ /* 0x000fea0003800000 */
.L_x_5:
        /* <DEDUP_REMOVED lines=9> */
.L_x_10:


//--------------------- .text._Z24convert_8u32f_C3R_kernelPKhiPfiii --------------------------
	.section	.text._Z24convert_8u32f_C3R_kernelPKhiPfiii,"ax",@progbits
	.align	128
        .global         _Z24convert_8u32f_C3R_kernelPKhiPfiii
        .type           _Z24convert_8u32f_C3R_kernelPKhiPfiii,@function
        .size           _Z24convert_8u32f_C3R_kernelPKhiPfiii,(.L_x_11 - _Z24convert_8u32f_C3R_kernelPKhiPfiii)
        .other          _Z24convert_8u32f_C3R_kernelPKhiPfiii,@"STO_CUDA_ENTRY STV_DEFAULT"
_Z24convert_8u32f_C3R_kernelPKhiPfiii:
.text._Z24convert_8u32f_C3R_kernelPKhiPfiii:
        /* <DEDUP_REMOVED lines=15> */
[----:B------:R-:W-:Y:S01]  /*00f0*/  IMAD R7, R0, 0x3, RZ ;  /* 0x0000000300077824 */ /* 0x000fe200078e02ff */
[----:B------:R-:W1:Y:S04]  /*0100*/  LDCU.64 UR8, c[0x0][0x380] ;  /* 0x00007000ff0877ac */ /* 0x000e680008000a00 */
[----:B------:R-:W-:Y:S01]  /*0110*/  SHF.R.S32.HI R3, RZ, 0x1f, R7 ;  /* 0x0000001fff037819 */ /* 0x000fe20000011407 */
[----:B------:R-:W2:Y:S01]  /*0120*/  LDCU.64 UR4, c[0x0][0x358] ;  /* 0x00006b00ff0477ac */ /* 0x000ea20008000a00 */
[----:B0-----:R-:W-:Y:S01]  /*0130*/  IMAD R2, R4, UR6, RZ ;  /* 0x0000000604027c24 */ /* 0x001fe2000f8e02ff */
[----:B------:R-:W0:Y:S04]  /*0140*/  LDCU UR6, c[0x0][0x398] ;  /* 0x00007300ff0677ac */ /* 0x000e280008000800 */
[----:B------:R-:W-:-:S02]  /*0150*/  SHF.R.S32.HI R0, RZ, 0x1f, R2 ;  /* 0x0000001fff007819 */ /* 0x000fc40000011402 */
[----:B-1----:R-:W-:-:S04]  /*0160*/  IADD3 R2, P0, P1, R2, UR8, R7 ;  /* 0x0000000802027c10 */ /* 0x002fc8000f91e007 */
[----:B------:R-:W-:Y:S01]  /*0170*/  IADD3.X R3, PT, PT, R0, UR9, R3, P0, P1 ;  /* 0x0000000900037c10 */ /* 0x000fe200087e2403 */
[----:B------:R-:W1:Y:S04]  /*0180*/  LDCU.64 UR8, c[0x0][0x390] ;  /* 0x00007200ff0877ac */ /* 0x000e680008000a00 */
[----:B--2---:R-:W2:Y:S04]  /*0190*/  LDG.E.U8.CONSTANT R6, desc[UR4][R2.64] ;  /* 0x0000000402067981 */ /* 0x004ea8000c1e9100 */
[----:B------:R-:W3:Y:S04]  /*01a0*/  LDG.E.U8.CONSTANT R8, desc[UR4][R2.64+0x1] ;  /* 0x0000010402087981 */ /* 0x000ee8000c1e9100 */
[----:B------:R-:W4:Y:S01]  /*01b0*/  LDG.E.U8.CONSTANT R10, desc[UR4][R2.64+0x2] ;  /* 0x00000204020a7981 */ /* 0x000f22000c1e9100 */
[----:B0-----:R-:W-:-:S05]  /*01c0*/  IMAD R0, R4, UR6, RZ ;  /* 0x0000000604007c24 */ /* 0x001fca000f8e02ff */
[----:B-1----:R-:W-:-:S04]  /*01d0*/  IADD3 R4, P0, PT, R0, UR8, RZ ;  /* 0x0000000800047c10 */ /* 0x002fc8000ff1e0ff */
[----:B------:R-:W-:-:S03]  /*01e0*/  LEA.HI.X.SX32 R5, R0, UR9, 0x1, P0 ;  /* 0x0000000900057c11 */ /* 0x000fc600080f0eff */
[----:B------:R-:W-:Y:S01]  /*01f0*/  IMAD.WIDE R4, R7, 0x4, R4 ;  /* 0x0000000407047825 */ /* 0x000fe200078e0204 */
[----:B--2---:R-:W-:Y:S02]  /*0200*/  I2FP.F32.U32 R7, R6 ;  /* 0x0000000600077245 */ /* 0x004fe40000201000 */
[----:B---3--:R-:W-:-:S03]  /*0210*/  I2FP.F32.U32 R9, R8 ;  /* 0x0000000800097245 */ /* 0x008fc60000201000 */
[----:B------:R-:W-:Y:S01]  /*0220*/  STG.E desc[UR4][R4.64], R7 ;  /* 0x0000000704007986 */ /* 0x000fe2000c101904 */
[----:B----4-:R-:W-:-:S03]  /*0230*/  I2FP.F32.U32 R11, R10 ;  /* 0x0000000a000b7245 */ /* 0x010fc60000201000 */
[----:B------:R-:W-:Y:S04]  /*0240*/  STG.E desc[UR4][R4.64+0x4], R9 ;  /* 0x0000040904007986 */ /* 0x000fe8000c101904 */
[----:B------:R-:W-:Y:S01]  /*0250*/  STG.E desc[UR4][R4.64+0x8], R11 ;  /* 0x0000080b04007986 */ /* 0x000fe2000c101904 */
[----:B------:R-:W-:Y:S05]  /*0260*/  EXIT ;  /* 0x000000000000794d */ /* 0x000fea0003800000 */
.L_x_6:
        /* <DEDUP_REMOVED lines=9> */
.L_x_11:


//--------------------- .text._Z24convert_8u32f_C1R_kernelPKhiPfiii --------------------------
	.section	.text._Z24convert_8u32f_C1R_kernelPKhiPfiii,"ax",@progbits
	.align	128
        .global         _Z24convert_8u32f_C1R_kernelPKhiPfiii
        .type           _Z24convert_8u32f_C1R_kernelPKhiPfiii,@function
        .size           _Z24convert_8u32f_C1R_kernelPKhiPfiii,(.L_x_12 - _Z24convert_8u32f_C1R_kernelPKhiPfiii)
        .other          _Z24convert_8u32f_C1R_kernelPKhiPfiii,@"STO_CUDA_ENTRY STV_DEFAULT"
_Z24convert_8u32f_C1R_kernelPKhiPfiii:
.text._Z24convert_8u32f_C1R_kernelPKhiPfiii:
        /* <DEDUP_REMOVED lines=23> */
[----:B------:R-:W1:Y:S04]  /*0170*/  LDCU.64 UR8, c[0x0][0x390] ;  /* 0x00007200ff0877ac */ /* 0x000e680008000a00 */
[----:B--2---:R-:W2:Y:S01]  /*0180*/  LDG.E.U8.CONSTANT R4, desc[UR4][R4.64] ;  /* 0x0000000404047981 */ /* 0x004ea2000c1e9100 */
[----:B0-----:R-:W-:-:S05]  /*0190*/  IMAD R0, R0, UR6, RZ ;  /* 0x0000000600007c24 */ /* 0x001fca000f8e02ff */
[----:B-1----:R-:W-:-:S04]  /*01a0*/  IADD3 R2, P0, PT, R0, UR8, RZ ;  /* 0x0000000800027c10 */ /* 0x002fc8000ff1e0ff */
[----:B------:R-:W-:-:S03]  /*01b0*/  LEA.HI.X.SX32 R3, R0, UR9, 0x1, P0 ;  /* 0x0000000900037c11 */ /* 0x000fc600080f0eff */
[----:B------:R-:W-:Y:S01]  /*01c0*/  IMAD.WIDE R2, R7, 0x4, R2 ;  /* 0x0000000407027825 */ /* 0x000fe200078e0202 */
[----:B--2---:R-:W-:-:S05]  /*01d0*/  I2FP.F32.U32 R7, R4 ;  /* 0x0000000400077245 */ /* 0x004fca0000201000 */
[----:B------:R-:W-:Y:S01]  /*01e0*/  STG.E desc[UR4][R2.64], R7 ;  /* 0x0000000702007986 */ /* 0x000fe2000c101904 */
[----:B------:R-:W-:Y:S05]  /*01f0*/  EXIT ;  /* 0x000000000000794d */ /* 0x000fea0003800000 */
.L_x_7:
        /* <DEDUP_REMOVED lines=16> */
.L_x_12:


//--------------------- .nv.shared.reserved.0     --------------------------
	.section	.nv.shared.reserved.0,"aw",@nobits
	.weak		__nv_reservedSMEM_offset_0_alias
	.size		__nv_reservedSMEM_offset_0_alias, 0, 64
	.other		__nv_reservedSMEM_offset_0_alias,@"STO_CUDA_RESERVED_SHARED STV_DEFAULT"
__nv_reservedSMEM_offset_0_alias:
	.zero		0
	.zero		64


//--------------------- .nv.constant0._Z25convert_16u32f_C1R_kernelPKtiPfiii --------------------------
	.section	.nv.constant0._Z25convert_16u32f_C1R_kernelPKtiPfiii,"a",@progbits
	.sectionflags	@""
	.align	4
.nv.constant0._Z25convert_16u32f_C1R_kernelPKtiPfiii:
	.zero		932


//--------------------- .nv.constant0._Z24convert_32f8u_C1R_kernelPKfiPhiii12NppRoundMode --------------------------
	.section	.nv.constant0._Z24convert_32f8u_C1R_kernelPKfiPhiii12NppRoundMode,"a",@progbits
	.sectionflags	@""
	.align	4
.nv.constant0._Z24convert_32f8u_C1R_kernelPKfiPhiii12NppRoundMode:
	.zero		936


//--------------------- .nv.constant0._Z24convert_8u16u_C1R_kernelPKhiPtiii --------------------------
	.section	.nv.constant0._Z24convert_8u16u_C1R_kernelPKhiPtiii,"a",@progbits
	.sectionflags	@""
	.align	4
.nv.constant0._Z24convert_8u16u_C1R_kernelPKhiPtiii:
	.zero		932


//--------------------- .nv.constant0._Z24convert_8u32f_C3R_kernelPKhiPfiii --------------------------
	.section	.nv.constant0._Z24convert_8u32f_C3R_kernelPKhiPfiii,"a",@progbits
	.sectionflags	@""
	.align	4
.nv.constant0._Z24convert_8u32f_C3R_kernelPKhiPfiii:
	.zero		932


//--------------------- .nv.constant0._Z24convert_8u32f_C1R_kernelPKhiPfiii --------------------------
	.section	.nv.constant0._Z24convert_8u32f_C1R_kernelPKhiPfiii,"a",@progbits
	.sectionflags	@""
	.align	4
.nv.constant0._Z24convert_8u32f_C1R_kernelPKhiPfiii:
	.zero		932


//--------------------- SYMBOLS --------------------------

	.type		.nv.reservedSmem.offset0,@object
	.size		.nv.reservedSmem.offset0,0x4
